//
// Generated by NVIDIA NVVM Compiler
//
// Compiler Build ID: CL-36424714
// Cuda compilation tools, release 13.0, V13.0.88
// Based on NVVM 20.0.0
//

.version 9.0
.target sm_100
.address_size 64

	// .globl	_Z12APSP_kernel1Piii

.visible .entry _Z12APSP_kernel1Piii(
	.param .u64 .ptr .align 1 _Z12APSP_kernel1Piii_param_0,
	.param .u32 _Z12APSP_kernel1Piii_param_1,
	.param .u32 _Z12APSP_kernel1Piii_param_2
)
{
	.reg .pred 	%p<5>;
	.reg .b32 	%r<54>;
	.reg .b64 	%rd<32>;

	ld.param.u64 	%rd4, [_Z12APSP_kernel1Piii_param_0];
	ld.param.u32 	%r6, [_Z12APSP_kernel1Piii_param_1];
	ld.param.u32 	%r8, [_Z12APSP_kernel1Piii_param_2];
	cvta.to.global.u64 	%rd1, %rd4;
	mov.u32 	%r9, %tid.x;
	mov.u32 	%r10, %ctaid.x;
	mov.u32 	%r11, %ntid.x;
	mad.lo.s32 	%r1, %r10, %r11, %r9;
	mov.u32 	%r12, %tid.y;
	mov.u32 	%r13, %ctaid.y;
	mov.u32 	%r14, %ntid.y;
	mad.lo.s32 	%r15, %r13, %r14, %r12;
	add.s32 	%r3, %r1, 32;
	add.s32 	%r4, %r1, 64;
	add.s32 	%r5, %r1, 96;
	max.s32 	%r16, %r1, %r15;
	setp.ge.s32 	%p1, %r16, %r8;
	@%p1 bra 	$L__BB0_2;
	mul.lo.s32 	%r17, %r8, %r1;
	add.s32 	%r18, %r17, %r15;
	mul.wide.s32 	%rd5, %r18, 4;
	add.s64 	%rd6, %rd1, %rd5;
	ld.global.u32 	%r19, [%rd6];
	add.s32 	%r20, %r17, %r6;
	mul.wide.s32 	%rd7, %r20, 4;
	add.s64 	%rd8, %rd1, %rd7;
	ld.global.u32 	%r21, [%rd8];
	mad.lo.s32 	%r22, %r8, %r6, %r15;
	mul.wide.s32 	%rd9, %r22, 4;
	add.s64 	%rd10, %rd1, %rd9;
	ld.global.u32 	%r23, [%rd10];
	add.s32 	%r24, %r23, %r21;
	min.s32 	%r25, %r19, %r24;
	st.global.u32 	[%rd6], %r25;
$L__BB0_2:
	add.s32 	%r26, %r15, 32;
	max.s32 	%r27, %r3, %r26;
	setp.ge.s32 	%p2, %r27, %r8;
	mul.lo.s32 	%r28, %r8, %r6;
	cvt.u64.u32 	%rd2, %r15;
	cvt.s64.s32 	%rd11, %r28;
	add.s64 	%rd12, %rd11, %rd2;
	shl.b64 	%rd13, %rd12, 2;
	add.s64 	%rd3, %rd1, %rd13;
	@%p2 bra 	$L__BB0_4;
	mul.lo.s32 	%r29, %r8, %r3;
	cvt.s64.s32 	%rd14, %r29;
	add.s64 	%rd15, %rd14, %rd2;
	shl.b64 	%rd16, %rd15, 2;
	add.s64 	%rd17, %rd1, %rd16;
	ld.global.u32 	%r30, [%rd17+128];
	add.s32 	%r31, %r29, %r6;
	mul.wide.s32 	%rd18, %r31, 4;
	add.s64 	%rd19, %rd1, %rd18;
	ld.global.u32 	%r32, [%rd19];
	ld.global.u32 	%r33, [%rd3+128];
	add.s32 	%r34, %r33, %r32;
	min.s32 	%r35, %r30, %r34;
	st.global.u32 	[%rd17+128], %r35;
$L__BB0_4:
	add.s32 	%r36, %r15, 64;
	max.s32 	%r37, %r4, %r36;
	setp.ge.s32 	%p3, %r37, %r8;
	@%p3 bra 	$L__BB0_6;
	mul.lo.s32 	%r38, %r8, %r4;
	cvt.s64.s32 	%rd20, %r38;
	add.s64 	%rd21, %rd20, %rd2;
	shl.b64 	%rd22, %rd21, 2;
	add.s64 	%rd23, %rd1, %rd22;
	ld.global.u32 	%r39, [%rd23+256];
	add.s32 	%r40, %r38, %r6;
	mul.wide.s32 	%rd24, %r40, 4;
	add.s64 	%rd25, %rd1, %rd24;
	ld.global.u32 	%r41, [%rd25];
	ld.global.u32 	%r42, [%rd3+256];
	add.s32 	%r43, %r42, %r41;
	min.s32 	%r44, %r39, %r43;
	st.global.u32 	[%rd23+256], %r44;
$L__BB0_6:
	add.s32 	%r45, %r15, 96;
	max.s32 	%r46, %r5, %r45;
	setp.ge.s32 	%p4, %r46, %r8;
	@%p4 bra 	$L__BB0_8;
	mul.lo.s32 	%r47, %r8, %r5;
	cvt.s64.s32 	%rd26, %r47;
	add.s64 	%rd27, %rd26, %rd2;
	shl.b64 	%rd28, %rd27, 2;
	add.s64 	%rd29, %rd1, %rd28;
	ld.global.u32 	%r48, [%rd29+384];
	add.s32 	%r49, %r47, %r6;
	mul.wide.s32 	%rd30, %r49, 4;
	add.s64 	%rd31, %rd1, %rd30;
	ld.global.u32 	%r50, [%rd31];
	ld.global.u32 	%r51, [%rd3+384];
	add.s32 	%r52, %r51, %r50;
	min.s32 	%r53, %r48, %r52;
	st.global.u32 	[%rd29+384], %r53;
$L__BB0_8:
	ret;

}


// ===== COMPILED SASS (sm_100) =====

	.target	sm_100

	.elftype	@"ET_EXEC"


//--------------------- .note.nv.tkinfo           --------------------------
	.section	.note.nv.tkinfo,"",@"SHT_NOTE"
	.sectionflags	@"SHF_NOTE_NV_TKINFO"
	.tkinfo
        /*0018*/ 	.word	0x00000002
        /*0030*/ 	.string	""
        /*0030*/ 	.string	"ptxas"
        /*0030*/ 	.string	"Cuda compilation tools, release 13.0, V13.0.88"
        /*0030*/ 	.string	"Build cuda_13.0.r13.0/compiler.36424714_0"
        /*0030*/ 	.string	"-arch sm_100 -m 64 "



//--------------------- .note.nv.cuinfo           --------------------------
	.section	.note.nv.cuinfo,"",@"SHT_NOTE"
	.sectionflags	@"SHF_NOTE_NV_CUINFO"
        /*0018*/ 	.short	0x0002
        /*001a*/ 	.short	0x0064
        /*001c*/ 	.short	0x0082
	.zero		2


//--------------------- .nv.info                  --------------------------
	.section	.nv.info,"",@"SHT_CUDA_INFO"
	.align	4


	//----- nvinfo : EIATTR_REGCOUNT
	.align		4
        /*0000*/ 	.byte	0x04, 0x2f
        /*0002*/ 	.short	(.L_1 - .L_0)
	.align		4
.L_0:
        /*0004*/ 	.word	index@(_Z12APSP_kernel1Piii)
        /*0008*/ 	.word	0x00000015


	//----- nvinfo : EIATTR_FRAME_SIZE
	.align		4
.L_1:
        /*000c*/ 	.byte	0x04, 0x11
        /*000e*/ 	.short	(.L_3 - .L_2)
	.align		4
.L_2:
        /*0010*/ 	.word	index@(_Z12APSP_kernel1Piii)
        /*0014*/ 	.word	0x00000000


	//----- nvinfo : EIATTR_MIN_STACK_SIZE
	.align		4
.L_3:
        /*0018*/ 	.byte	0x04, 0x12
        /*001a*/ 	.short	(.L_5 - .L_4)
	.align		4
.L_4:
        /*001c*/ 	.word	index@(_Z12APSP_kernel1Piii)
        /*0020*/ 	.word	0x00000000
.L_5:


//--------------------- .nv.compat                --------------------------
	.section	.nv.compat,"",@"SHT_CUDA_COMPAT_INFO"
	.align	4
        /*0000*/ 	.byte	0x02, 0x09, 0x00, 0x00, 0x02, 0x02, 0x01, 0x00, 0x02, 0x05, 0x05, 0x00, 0x03, 0x07, 0x01, 0x01
        /*0010*/ 	.byte	0x02, 0x03, 0x00, 0x00, 0x02, 0x06, 0x01, 0x00, 0x04, 0x0b, 0x08, 0x00, 0x09, 0x00, 0x00, 0x00
        /*0020*/ 	.byte	0x00, 0x00, 0x00, 0x00


//--------------------- .nv.info._Z12APSP_kernel1Piii --------------------------
	.section	.nv.info._Z12APSP_kernel1Piii,"",@"SHT_CUDA_INFO"
	.sectionflags	@""
	.align	4


	//----- nvinfo : EIATTR_CUDA_API_VERSION
	.align		4
        /*0000*/ 	.byte	0x04, 0x37
        /*0002*/ 	.short	(.L_7 - .L_6)
.L_6:
        /*0004*/ 	.word	0x00000082


	//----- nvinfo : EIATTR_KPARAM_INFO
	.align		4
.L_7:
        /*0008*/ 	.byte	0x04, 0x17
        /*000a*/ 	.short	(.L_9 - .L_8)
.L_8:
        /*000c*/ 	.word	0x00000000
        /*0010*/ 	.short	0x0002
        /*0012*/ 	.short	0x000c
        /*0014*/ 	.byte	0x00, 0xf0, 0x11, 0x00


	//----- nvinfo : EIATTR_KPARAM_INFO
	.align		4
.L_9:
        /*0018*/ 	.byte	0x04, 0x17
        /*001a*/ 	.short	(.L_11 - .L_10)
.L_10:
        /*001c*/ 	.word	0x00000000
        /*0020*/ 	.short	0x0001
        /*0022*/ 	.short	0x0008
        /*0024*/ 	.byte	0x00, 0xf0, 0x11, 0x00


	//----- nvinfo : EIATTR_KPARAM_INFO
	.align		4
.L_11:
        /*0028*/ 	.byte	0x04, 0x17
        /*002a*/ 	.short	(.L_13 - .L_12)
.L_12:
        /*002c*/ 	.word	0x00000000
        /*0030*/ 	.short	0x0000
        /*0032*/ 	.short	0x0000
        /*0034*/ 	.byte	0x00, 0xf5, 0x21, 0x00


	//----- nvinfo : EIATTR_SPARSE_MMA_MASK
	.align		4
.L_13:
        /*0038*/ 	.byte	0x03, 0x50
        /*003a*/ 	.short	0x0000


	//----- nvinfo : EIATTR_MAXREG_COUNT
	.align		4
        /*003c*/ 	.byte	0x03, 0x1b
        /*003e*/ 	.short	0x00ff


	//----- nvinfo : EIATTR_MERCURY_ISA_VERSION
	.align		4
        /*0040*/ 	.byte	0x03, 0x5f
        /*0042*/ 	.short	0x0101


	//----- nvinfo : EIATTR_VRC_CTA_INIT_COUNT
	.align		4
        /*0044*/ 	.byte	0x02, 0x4a
	.zero		1
	.zero		1


	//----- nvinfo : EIATTR_EXIT_INSTR_OFFSETS
	.align		4
        /*0048*/ 	.byte	0x04, 0x1c
        /*004a*/ 	.short	(.L_15 - .L_14)


	//   ....[0]....
.L_14:
        /*004c*/ 	.word	0x00000460


	//   ....[1]....
        /*0050*/ 	.word	0x00000540


	//----- nvinfo : EIATTR_CRS_STACK_SIZE
	.align		4
.L_15:
        /*0054*/ 	.byte	0x04, 0x1e
        /*0056*/ 	.short	(.L_17 - .L_16)
.L_16:
        /*0058*/ 	.word	0x00000000


	//----- nvinfo : EIATTR_CBANK_PARAM_SIZE
	.align		4
.L_17:
        /*005c*/ 	.byte	0x03, 0x19
        /*005e*/ 	.short	0x0010


	//----- nvinfo : EIATTR_PARAM_CBANK
	.align		4
        /*0060*/ 	.byte	0x04, 0x0a
        /*0062*/ 	.short	(.L_19 - .L_18)
	.align		4
.L_18:
        /*0064*/ 	.word	index@(.nv.constant0._Z12APSP_kernel1Piii)
        /*0068*/ 	.short	0x0380
        /*006a*/ 	.short	0x0010


	//----- nvinfo : EIATTR_SW_WAR
	.align		4
.L_19:
        /*006c*/ 	.byte	0x04, 0x36
        /*006e*/ 	.short	(.L_21 - .L_20)
.L_20:
        /*0070*/ 	.word	0x00000008
.L_21:


//--------------------- .nv.callgraph             --------------------------
	.section	.nv.callgraph,"",@"SHT_CUDA_CALLGRAPH"
	.align	4
	.sectionentsize	8
	.align		4
        /*0000*/ 	.word	0x00000000
	.align		4
        /*0004*/ 	.word	0xffffffff
	.align		4
        /*0008*/ 	.word	0x00000000
	.align		4
        /*000c*/ 	.word	0xfffffffe
	.align		4
        /*0010*/ 	.word	0x00000000
	.align		4
        /*0014*/ 	.word	0xfffffffd
	.align		4
        /*0018*/ 	.word	0x00000000
	.align		4
        /*001c*/ 	.word	0xfffffffc


//--------------------- .text._Z12APSP_kernel1Piii --------------------------
	.section	.text._Z12APSP_kernel1Piii,"ax",@progbits
	.align	128
        .global         _Z12APSP_kernel1Piii
        .type           _Z12APSP_kernel1Piii,@function
        .size           _Z12APSP_kernel1Piii,(.L_x_3 - _Z12APSP_kernel1Piii)
        .other          _Z12APSP_kernel1Piii,@"STO_CUDA_ENTRY STV_DEFAULT"
_Z12APSP_kernel1Piii:
.text._Z12APSP_kernel1Piii:
[----:B------:R-:W-:Y:S01]  /*0000*/  LDC R1, c[0x0][0x37c] ;  /* 0x0000df00ff017b82 */ /* 0x000fe20000000800 */
[----:B------:R-:W0:Y:S07]  /*0010*/  S2R R4, SR_TID.X ;  /* 0x0000000000047919 */ /* 0x000e2e0000002100 */
[----:B------:R-:W0:Y:S01]  /*0020*/  LDC R3, c[0x0][0x360] ;  /* 0x0000d800ff037b82 */ /* 0x000e220000000800 */
[----:B------:R-:W1:Y:S01]  /*0030*/  LDCU UR6, c[0x0][0x38c] ;  /* 0x00007180ff0677ac */ /* 0x000e620008000800 */
[----:B------:R-:W2:Y:S01]  /*0040*/  S2R R5, SR_TID.Y ;  /* 0x0000000000057919 */ /* 0x000ea20000002200 */
[----:B------:R-:W3:Y:S05]  /*0050*/  LDCU.64 UR8, c[0x0][0x380] ;  /* 0x00007000ff0877ac */ /* 0x000eea0008000a00 */
[----:B------:R-:W0:Y:S08]  /*0060*/  S2UR UR4, SR_CTAID.X ;  /* 0x00000000000479c3 */ /* 0x000e300000002500 */
[----:B------:R-:W2:Y:S08]  /*0070*/  S2UR UR5, SR_CTAID.Y ;  /* 0x00000000000579c3 */ /* 0x000eb00000002600 */
[----:B------:R-:W2:Y:S01]  /*0080*/  LDC R0, c[0x0][0x364] ;  /* 0x0000d900ff007b82 */ /* 0x000ea20000000800 */
[----:B0-----:R-:W-:-:S02]  /*0090*/  IMAD R4, R3, UR4, R4 ;  /* 0x0000000403047c24 */ /* 0x001fc4000f8e0204 */
[----:B--2---:R-:W-:Y:S01]  /*00a0*/  IMAD R5, R0, UR5, R5 ;  /* 0x0000000500057c24 */ /* 0x004fe2000f8e0205 */
[----:B------:R-:W0:Y:S04]  /*00b0*/  LDCU.64 UR4, c[0x0][0x358] ;  /* 0x00006b00ff0477ac */ /* 0x000e280008000a00 */
[----:B------:R-:W-:-:S04]  /*00c0*/  VIMNMX R0, PT, PT, R4, R5, !PT ;  /* 0x0000000504007248 */ /* 0x000fc80007fe0100 */
[----:B-1----:R-:W-:Y:S02]  /*00d0*/  ISETP.GE.AND P1, PT, R0, UR6, PT ;  /* 0x0000000600007c0c */ /* 0x002fe4000bf26270 */
[----:B------:R-:W1:Y:S11]  /*00e0*/  LDC R0, c[0x0][0x388] ;  /* 0x0000e200ff007b82 */ /* 0x000e760000000800 */
[----:B------:R-:W2:Y:S01]  /*00f0*/  @!P1 LDC.64 R6, c[0x0][0x380] ;  /* 0x0000e000ff069b82 */ /* 0x000ea20000000a00 */
[----:B------:R-:W-:-:S02]  /*0100*/  @!P1 IMAD R11, R4, UR6, R5 ;  /* 0x00000006040b9c24 */ /* 0x000fc4000f8e0205 */
[----:B-1----:R-:W-:Y:S02]  /*0110*/  @!P1 IMAD R3, R4, UR6, R0 ;  /* 0x0000000604039c24 */ /* 0x002fe4000f8e0200 */
[----:B------:R-:W-:Y:S02]  /*0120*/  @!P1 IMAD R9, R0, UR6, R5 ;  /* 0x0000000600099c24 */ /* 0x000fe4000f8e0205 */
[----:B--2---:R-:W-:-:S04]  /*0130*/  @!P1 IMAD.WIDE R2, R3, 0x4, R6 ;  /* 0x0000000403029825 */ /* 0x004fc800078e0206 */
[--C-:B------:R-:W-:Y:S01]  /*0140*/  @!P1 IMAD.WIDE R8, R9, 0x4, R6.reuse ;  /* 0x0000000409089825 */ /* 0x100fe200078e0206 */
[----:B0-----:R0:W2:Y:S03]  /*0150*/  @!P1 LDG.E R14, desc[UR4][R2.64] ;  /* 0x00000004020e9981 */ /* 0x0010a6000c1e1900 */
[----:B------:R-:W-:Y:S02]  /*0160*/  @!P1 IMAD.WIDE R6, R11, 0x4, R6 ;  /* 0x000000040b069825 */ /* 0x000fe400078e0206 */
[----:B------:R1:W2:Y:S04]  /*0170*/  @!P1 LDG.E R9, desc[UR4][R8.64] ;  /* 0x0000000408099981 */ /* 0x0002a8000c1e1900 */
[----:B------:R-:W2:Y:S01]  /*0180*/  @!P1 LDG.E R13, desc[UR4][R6.64] ;  /* 0x00000004060d9981 */ /* 0x000ea2000c1e1900 */
[----:B------:R-:W-:-:S05]  /*0190*/  VIADD R12, R4, 0x20 ;  /* 0x00000020040c7836 */ /* 0x000fca0000000000 */
[----:B------:R-:W-:-:S04]  /*01a0*/  VIADDMNMX R10, R5, 0x20, R12, !PT ;  /* 0x00000020050a7846 */ /* 0x000fc8000780010c */
[----:B------:R-:W-:Y:S01]  /*01b0*/  ISETP.GE.AND P0, PT, R10, UR6, PT ;  /* 0x000000060a007c0c */ /* 0x000fe2000bf06270 */
[----:B------:R-:W-:-:S12]  /*01c0*/  IMAD R16, R0, UR6, RZ ;  /* 0x0000000600107c24 */ /* 0x000fd8000f8e02ff */
[----:B------:R-:W4:Y:S01]  /*01d0*/  @!P0 LDC.64 R10, c[0x0][0x380] ;  /* 0x0000e000ff0a8b82 */ /* 0x000f220000000a00 */
[----:B------:R-:W-:Y:S01]  /*01e0*/  @!P0 IMAD R12, R12, UR6, RZ ;  /* 0x000000060c0c8c24 */ /* 0x000fe2000f8e02ff */
[----:B------:R-:W-:-:S04]  /*01f0*/  IADD3 R18, P3, PT, R5, R16, RZ ;  /* 0x0000001005127210 */ /* 0x000fc80007f7e0ff */
[----:B------:R-:W-:Y:S01]  /*0200*/  @!P0 IADD3 R17, P2, PT, R5, R12, RZ ;  /* 0x0000000c05118210 */ /* 0x000fe20007f5e0ff */
[----:B------:R-:W-:Y:S01]  /*0210*/  @!P0 IMAD.IADD R15, R12, 0x1, R0 ;  /* 0x000000010c0f8824 */ /* 0x000fe200078e0200 */
[----:B0-----:R-:W-:Y:S02]  /*0220*/  LEA.HI.X.SX32 R3, R16, RZ, 0x1, P3 ;  /* 0x000000ff10037211 */ /* 0x001fe400018f0eff */
[----:B------:R-:W-:Y:S02]  /*0230*/  @!P0 LEA.HI.X.SX32 R12, R12, RZ, 0x1, P2 ;  /* 0x000000ff0c0c8211 */ /* 0x000fe400010f0eff */
[C---:B---3--:R-:W-:Y:S02]  /*0240*/  LEA R2, P3, R18.reuse, UR8, 0x2 ;  /* 0x0000000812027c11 */ /* 0x048fe4000f8610ff */
[----:B-1----:R-:W-:Y:S02]  /*0250*/  @!P0 LEA R8, P2, R17, UR8, 0x2 ;  /* 0x0000000811088c11 */ /* 0x002fe4000f8410ff */
[----:B------:R-:W-:Y:S01]  /*0260*/  LEA.HI.X R3, R18, UR9, R3, 0x2, P3 ;  /* 0x0000000912037c11 */ /* 0x000fe200098f1403 */
[----:B----4-:R-:W-:Y:S01]  /*0270*/  @!P0 IMAD.WIDE R10, R15, 0x4, R10 ;  /* 0x000000040f0a8825 */ /* 0x010fe200078e020a */
[----:B--2---:R-:W-:-:S02]  /*0280*/  @!P1 VIADDMNMX R13, R9, R14, R13, PT ;  /* 0x0000000e090d9246 */ /* 0x004fc4000380010d */
[----:B------:R-:W-:-:S03]  /*0290*/  @!P0 LEA.HI.X R9, R17, UR9, R12, 0x2, P2 ;  /* 0x0000000911098c11 */ /* 0x000fc600090f140c */
[----:B------:R0:W-:Y:S04]  /*02a0*/  @!P1 STG.E desc[UR4][R6.64], R13 ;  /* 0x0000000d06009986 */ /* 0x0001e8000c101904 */
[----:B------:R-:W2:Y:S04]  /*02b0*/  @!P0 LDG.E R11, desc[UR4][R10.64] ;  /* 0x000000040a0b8981 */ /* 0x000ea8000c1e1900 */
[----:B------:R-:W2:Y:S04]  /*02c0*/  @!P0 LDG.E R14, desc[UR4][R8.64+0x80] ;  /* 0x00008004080e8981 */ /* 0x000ea8000c1e1900 */
[----:B------:R-:W2:Y:S01]  /*02d0*/  @!P0 LDG.E R15, desc[UR4][R2.64+0x80] ;  /* 0x00008004020f8981 */ /* 0x000ea2000c1e1900 */
[----:B------:R-:W-:-:S05]  /*02e0*/  VIADD R12, R4, 0x40 ;  /* 0x00000040040c7836 */ /* 0x000fca0000000000 */
[----:B------:R-:W-:-:S04]  /*02f0*/  VIADDMNMX R16, R5, 0x40, R12, !PT ;  /* 0x0000004005107846 */ /* 0x000fc8000780010c */
[----:B------:R-:W-:Y:S01]  /*0300*/  ISETP.GE.AND P2, PT, R16, UR6, PT ;  /* 0x0000000610007c0c */ /* 0x000fe2000bf46270 */
[----:B------:R-:W-:Y:S01]  /*0310*/  VIADD R4, R4, 0x60 ;  /* 0x0000006004047836 */ /* 0x000fe20000000000 */
[----:B------:R-:W-:Y:S04]  /*0320*/  BSSY.RECONVERGENT B0, `(.L_x_0) ;  /* 0x0000013000007945 */ /* 0x000fe80003800200 */
[----:B------:R-:W-:-:S04]  /*0330*/  VIADDMNMX R17, R5, 0x60, R4, !PT ;  /* 0x0000006005117846 */ /* 0x000fc80007800104 */
[----:B------:R-:W-:Y:S02]  /*0340*/  ISETP.GE.AND P1, PT, R17, UR6, PT ;  /* 0x0000000611007c0c */ /* 0x000fe4000bf26270 */
[----:B--2---:R-:W-:-:S05]  /*0350*/  @!P0 VIADDMNMX R15, R15, R11, R14, PT ;  /* 0x0000000b0f0f8246 */ /* 0x004fca000380010e */
[----:B------:R0:W-:Y:S01]  /*0360*/  @!P0 STG.E desc[UR4][R8.64+0x80], R15 ;  /* 0x0000800f08008986 */ /* 0x0001e2000c101904 */
[----:B------:R-:W-:Y:S05]  /*0370*/  @P2 BRA `(.L_x_1) ;  /* 0x0000000000342947 */ /* 0x000fea0003800000 */
[----:B0-----:R-:W0:Y:S01]  /*0380*/  LDC.64 R8, c[0x0][0x380] ;  /* 0x0000e000ff087b82 */ /* 0x001e220000000a00 */
[----:B------:R-:W-:-:S04]  /*0390*/  IMAD R12, R12, UR6, RZ ;  /* 0x000000060c0c7c24 */ /* 0x000fc8000f8e02ff */
[----:B------:R-:W-:Y:S01]  /*03a0*/  IMAD.IADD R7, R12, 0x1, R0 ;  /* 0x000000010c077824 */ /* 0x000fe200078e0200 */
[----:B------:R-:W-:-:S04]  /*03b0*/  IADD3 R10, P0, PT, R5, R12, RZ ;  /* 0x0000000c050a7210 */ /* 0x000fc80007f1e0ff */
[----:B------:R-:W-:Y:S02]  /*03c0*/  LEA.HI.X.SX32 R11, R12, RZ, 0x1, P0 ;  /* 0x000000ff0c0b7211 */ /* 0x000fe400000f0eff */
[----:B------:R-:W-:Y:S01]  /*03d0*/  LEA R6, P0, R10, UR8, 0x2 ;  /* 0x000000080a067c11 */ /* 0x000fe2000f8010ff */
[----:B0-----:R-:W-:-:S03]  /*03e0*/  IMAD.WIDE R8, R7, 0x4, R8 ;  /* 0x0000000407087825 */ /* 0x001fc600078e0208 */
[----:B------:R-:W-:Y:S02]  /*03f0*/  LEA.HI.X R7, R10, UR9, R11, 0x2, P0 ;  /* 0x000000090a077c11 */ /* 0x000fe400080f140b */
[----:B------:R-:W2:Y:S04]  /*0400*/  LDG.E R11, desc[UR4][R2.64+0x100] ;  /* 0x00010004020b7981 */ /* 0x000ea8000c1e1900 */
[----:B------:R-:W2:Y:S04]  /*0410*/  LDG.E R9, desc[UR4][R8.64] ;  /* 0x0000000408097981 */ /* 0x000ea8000c1e1900 */
[----:B------:R-:W2:Y:S02]  /*0420*/  LDG.E R10, desc[UR4][R6.64+0x100] ;  /* 0x00010004060a7981 */ /* 0x000ea4000c1e1900 */
[----:B--2---:R-:W-:-:S05]  /*0430*/  VIADDMNMX R11, R11, R9, R10, PT ;  /* 0x000000090b0b7246 */ /* 0x004fca000380010a */
[----:B------:R1:W-:Y:S02]  /*0440*/  STG.E desc[UR4][R6.64+0x100], R11 ;  /* 0x0001000b06007986 */ /* 0x0003e4000c101904 */
.L_x_1:
[----:B------:R-:W-:Y:S05]  /*0450*/  BSYNC.RECONVERGENT B0 ;  /* 0x0000000000007941 */ /* 0x000fea0003800200 */
.L_x_0:
[----:B------:R-:W-:Y:S05]  /*0460*/  @P1 EXIT ;  /* 0x000000000000194d */ /* 0x000fea0003800000 */
[----:B01----:R-:W0:Y:S01]  /*0470*/  LDC.64 R6, c[0x0][0x380] ;  /* 0x0000e000ff067b82 */ /* 0x003e220000000a00 */
[----:B------:R-:W-:Y:S01]  /*0480*/  IMAD R4, R4, UR6, RZ ;  /* 0x0000000604047c24 */ /* 0x000fe2000f8e02ff */
[----:B------:R-:W2:Y:S04]  /*0490*/  LDG.E R2, desc[UR4][R2.64+0x180] ;  /* 0x0001800402027981 */ /* 0x000ea8000c1e1900 */
[----:B------:R-:W-:Y:S01]  /*04a0*/  IADD3 R8, P0, PT, R5, R4, RZ ;  /* 0x0000000405087210 */ /* 0x000fe20007f1e0ff */
[----:B------:R-:W-:-:S03]  /*04b0*/  IMAD.IADD R5, R4, 0x1, R0 ;  /* 0x0000000104057824 */ /* 0x000fc600078e0200 */
[----:B------:R-:W-:Y:S02]  /*04c0*/  LEA.HI.X.SX32 R9, R4, RZ, 0x1, P0 ;  /* 0x000000ff04097211 */ /* 0x000fe400000f0eff */
[----:B------:R-:W-:Y:S01]  /*04d0*/  LEA R4, P0, R8, UR8, 0x2 ;  /* 0x0000000808047c11 */ /* 0x000fe2000f8010ff */
[----:B0-----:R-:W-:-:S03]  /*04e0*/  IMAD.WIDE R6, R5, 0x4, R6 ;  /* 0x0000000405067825 */ /* 0x001fc600078e0206 */
[----:B------:R-:W-:-:S03]  /*04f0*/  LEA.HI.X R5, R8, UR9, R9, 0x2, P0 ;  /* 0x0000000908057c11 */ /* 0x000fc600080f1409 */
[----:B------:R-:W2:Y:S04]  /*0500*/  LDG.E R7, desc[UR4][R6.64] ;  /* 0x0000000406077981 */ /* 0x000ea8000c1e1900 */
[----:B------:R-:W2:Y:S02]  /*0510*/  LDG.E R0, desc[UR4][R4.64+0x180] ;  /* 0x0001800404007981 */ /* 0x000ea4000c1e1900 */
[----:B--2---:R-:W-:-:S05]  /*0520*/  VIADDMNMX R9, R2, R7, R0, PT ;  /* 0x0000000702097246 */ /* 0x004fca0003800100 */
[----:B------:R-:W-:Y:S01]  /*0530*/  STG.E desc[UR4][R4.64+0x180], R9 ;  /* 0x0001800904007986 */ /* 0x000fe2000c101904 */
[----:B------:R-:W-:Y:S05]  /*0540*/  EXIT ;  /* 0x000000000000794d */ /* 0x000fea0003800000 */
.L_x_2:
[----:B------:R-:W-:-:S00]  /*0550*/  BRA `(.L_x_2) ;  /* 0xfffffffc00fc7947 */ /* 0x000fc0000383ffff */
[----:B------:R-:W-:-:S00]  /*0560*/  NOP ;  /* 0x0000000000007918 */ /* 0x000fc00000000000 */
        /* <DEDUP_REMOVED lines=9> */
.L_x_3:


//--------------------- .nv.shared.reserved.0     --------------------------
	.section	.nv.shared.reserved.0,"aw",@nobits
	.weak		__nv_reservedSMEM_offset_0_alias
	.size		__nv_reservedSMEM_offset_0_alias, 0, 64
	.other		__nv_reservedSMEM_offset_0_alias,@"STO_CUDA_RESERVED_SHARED STV_DEFAULT"
__nv_reservedSMEM_offset_0_alias:
	.zero		0
	.zero		64


//--------------------- .nv.constant0._Z12APSP_kernel1Piii --------------------------
	.section	.nv.constant0._Z12APSP_kernel1Piii,"a",@progbits
	.sectionflags	@""
	.align	4
.nv.constant0._Z12APSP_kernel1Piii:
	.zero		912


//--------------------- SYMBOLS --------------------------

	.type		.nv.reservedSmem.offset0,@object
	.size		.nv.reservedSmem.offset0,0x4
